	.headerflags	@"EF_CUDA_TEXMODE_UNIFIED EF_CUDA_64BIT_ADDRESS EF_CUDA_ACCELERATORS EF_CUDA_SM90 EF_CUDA_VIRTUAL_SM(EF_CUDA_SM90)"
	.elftype	@"ET_EXEC"


//--------------------- .nv.info                  --------------------------
	.section	.nv.info,"",@"SHT_CUDA_INFO"
	.align	4


	//----- nvinfo : EIATTR_REGCOUNT
	.align		4
        /*0000*/ 	.byte	0x04, 0x2f
        /*0002*/ 	.short	(.L_1 - .L_0)
	.align		4
.L_0:
        /*0004*/ 	.word	index@(triton_poi_fused_convolution_22)
        /*0008*/ 	.word	0x0000000c


	//----- nvinfo : EIATTR_MIN_STACK_SIZE
	.align		4
.L_1:
        /*000c*/ 	.byte	0x04, 0x12
        /*000e*/ 	.short	(.L_3 - .L_2)
	.align		4
.L_2:
        /*0010*/ 	.word	index@(triton_poi_fused_convolution_22)
        /*0014*/ 	.word	0x00000000


	//----- nvinfo : EIATTR_FRAME_SIZE
	.align		4
.L_3:
        /*0018*/ 	.byte	0x04, 0x11
        /*001a*/ 	.short	(.L_5 - .L_4)
	.align		4
.L_4:
        /*001c*/ 	.word	index@(triton_poi_fused_convolution_22)
        /*0020*/ 	.word	0x00000000


	//----- nvinfo : EIATTR_MIN_STACK_SIZE
	.align		4
.L_5:
        /*0024*/ 	.byte	0x04, 0x12
        /*0026*/ 	.short	(.L_7 - .L_6)
	.align		4
.L_6:
        /*0028*/ 	.word	index@(triton_poi_fused_convolution_22)
        /*002c*/ 	.word	0x00000000
.L_7:


//--------------------- .nv.info.triton_poi_fused_convolution_22 --------------------------
	.section	.nv.info.triton_poi_fused_convolution_22,"",@"SHT_CUDA_INFO"
	.sectionflags	@""
	.align	4


	//----- nvinfo : EIATTR_CUDA_API_VERSION
	.align		4
        /*0000*/ 	.byte	0x04, 0x37
        /*0002*/ 	.short	(.L_9 - .L_8)
.L_8:
        /*0004*/ 	.word	0x0000007c


	//----- nvinfo : EIATTR_KPARAM_INFO
	.align		4
.L_9:
        /*0008*/ 	.byte	0x04, 0x17
        /*000a*/ 	.short	(.L_11 - .L_10)
.L_10:
        /*000c*/ 	.word	0x00000000
        /*0010*/ 	.short	0x0002
        /*0012*/ 	.short	0x0010
        /*0014*/ 	.byte	0x00, 0xf0, 0x11, 0x00


	//----- nvinfo : EIATTR_KPARAM_INFO
	.align		4
.L_11:
        /*0018*/ 	.byte	0x04, 0x17
        /*001a*/ 	.short	(.L_13 - .L_12)
.L_12:
        /*001c*/ 	.word	0x00000000
        /*0020*/ 	.short	0x0001
        /*0022*/ 	.short	0x0008
        /*0024*/ 	.byte	0x00, 0xf4, 0x21, 0x00


	//----- nvinfo : EIATTR_KPARAM_INFO
	.align		4
.L_13:
        /*0028*/ 	.byte	0x04, 0x17
        /*002a*/ 	.short	(.L_15 - .L_14)
.L_14:
        /*002c*/ 	.word	0x00000000
        /*0030*/ 	.short	0x0000
        /*0032*/ 	.short	0x0000
        /*0034*/ 	.byte	0x00, 0xf4, 0x21, 0x00


	//----- nvinfo : EIATTR_SPARSE_MMA_MASK
	.align		4
.L_15:
        /*0038*/ 	.byte	0x03, 0x50
        /*003a*/ 	.short	0x0000


	//----- nvinfo : EIATTR_MAXREG_COUNT
	.align		4
        /*003c*/ 	.byte	0x03, 0x1b
        /*003e*/ 	.short	0x00ff


	//----- nvinfo : EIATTR_EXIT_INSTR_OFFSETS
	.align		4
        /*0040*/ 	.byte	0x04, 0x1c
        /*0042*/ 	.short	(.L_17 - .L_16)


	//   ....[0]....
.L_16:
        /*0044*/ 	.word	0x00000170


	//----- nvinfo : EIATTR_REQNTID
	.align		4
.L_17:
        /*0048*/ 	.byte	0x04, 0x10
        /*004a*/ 	.short	(.L_19 - .L_18)
.L_18:
        /*004c*/ 	.word	0x00000080
        /*0050*/ 	.word	0x00000001
        /*0054*/ 	.word	0x00000001


	//----- nvinfo : EIATTR_CBANK_PARAM_SIZE
	.align		4
.L_19:
        /*0058*/ 	.byte	0x03, 0x19
        /*005a*/ 	.short	0x0014


	//----- nvinfo : EIATTR_PARAM_CBANK
	.align		4
        /*005c*/ 	.byte	0x04, 0x0a
        /*005e*/ 	.short	(.L_21 - .L_20)
	.align		4
.L_20:
        /*0060*/ 	.word	index@(.nv.constant0.triton_poi_fused_convolution_22)
        /*0064*/ 	.short	0x0210
        /*0066*/ 	.short	0x0014


	//----- nvinfo : EIATTR_SW_WAR
	.align		4
.L_21:
        /*0068*/ 	.byte	0x04, 0x36
        /*006a*/ 	.short	(.L_23 - .L_22)
.L_22:
        /*006c*/ 	.word	0x00000008
.L_23:


//--------------------- .nv.callgraph             --------------------------
	.section	.nv.callgraph,"",@"SHT_CUDA_CALLGRAPH"
	.align	4
	.sectionentsize	8
	.align		4
        /*0000*/ 	.word	0x00000000
	.align		4
        /*0004*/ 	.word	0xffffffff
	.align		4
        /*0008*/ 	.word	0x00000000
	.align		4
        /*000c*/ 	.word	0xfffffffe
	.align		4
        /*0010*/ 	.word	0x00000000
	.align		4
        /*0014*/ 	.word	0xfffffffd
	.align		4
        /*0018*/ 	.word	0x00000000
	.align		4
        /*001c*/ 	.word	0xfffffffc


//--------------------- .text.triton_poi_fused_convolution_22 --------------------------
	.section	.text.triton_poi_fused_convolution_22,"ax",@progbits
	.align	128
        .global         triton_poi_fused_convolution_22
        .type           triton_poi_fused_convolution_22,@function
        .size           triton_poi_fused_convolution_22,(.L_x_1 - triton_poi_fused_convolution_22)
        .other          triton_poi_fused_convolution_22,@"STO_CUDA_ENTRY STV_DEFAULT"
triton_poi_fused_convolution_22:
.text.triton_poi_fused_convolution_22:
[----:B------:R-:W-:Y:S01]  /*0000*/  LDC R1, c[0x0][0x28] ;  /* 0x00000a00ff017b82 */ /* 0x000fe20000000800 */
[----:B------:R-:W1:Y:S07]  /*0010*/  S2R R0, SR_TID.X ;  /* 0x0000000000007919 */ /* 0x000e6e0000002100 */
[----:B------:R-:W2:Y:S01]  /*0020*/  LDC.64 R4, c[0x0][0x218] ;  /* 0x00008600ff047b82 */ /* 0x000ea20000000a00 */
[----:B------:R-:W-:Y:S01]  /*0030*/  ULDC.64 UR4, c[0x0][0x208] ;  /* 0x0000820000047ab9 */ /* 0x000fe20000000a00 */
[----:B------:R-:W3:Y:S06]  /*0040*/  S2R R7, SR_CTAID.X ;  /* 0x0000000000077919 */ /* 0x000eec0000002500 */
[----:B------:R-:W4:Y:S01]  /*0050*/  LDC.64 R2, c[0x0][0x210] ;  /* 0x00008400ff027b82 */ /* 0x000f220000000a00 */
[----:B-1----:R-:W-:Y:S01]  /*0060*/  IMAD.SHL.U32 R0, R0, 0x2, RZ ;  /* 0x0000000200007824 */ /* 0x002fe200078e00ff */
[----:B---3--:R-:W-:-:S04]  /*0070*/  SHF.R.S32.HI R6, RZ, 0x17, R7 ;  /* 0x00000017ff067819 */ /* 0x008fc80000011407 */
[----:B------:R-:W-:Y:S02]  /*0080*/  LOP3.LUT R0, R0, 0xfe, RZ, 0xc0, !PT ;  /* 0x000000fe00007812 */ /* 0x000fe400078ec0ff */
[----:B------:R-:W-:-:S03]  /*0090*/  SGXT R6, R6, 0x1 ;  /* 0x000000010606781a */ /* 0x000fc60000000200 */
[----:B------:R-:W-:-:S04]  /*00a0*/  IMAD R7, R7, 0x100, R0 ;  /* 0x0000010007077824 */ /* 0x000fc800078e0200 */
[----:B----4-:R-:W-:Y:S01]  /*00b0*/  IMAD.WIDE R2, R7, 0x4, R2 ;  /* 0x0000000407027825 */ /* 0x010fe200078e0202 */
[----:B------:R-:W-:-:S04]  /*00c0*/  LEA.HI R6, R6, R7, RZ, 0x8 ;  /* 0x0000000706067211 */ /* 0x000fc800078f40ff */
[----:B------:R-:W-:-:S04]  /*00d0*/  SHF.R.S32.HI R6, RZ, 0x8, R6 ;  /* 0x00000008ff067819 */ /* 0x000fc80000011406 */
[----:B------:R-:W-:-:S04]  /*00e0*/  LEA.HI R0, R6, R6, RZ, 0x2 ;  /* 0x0000000606007211 */ /* 0x000fc800078f10ff */
[----:B------:R-:W-:-:S05]  /*00f0*/  LOP3.LUT R9, R0, 0xfffffffc, RZ, 0xc0, !PT ;  /* 0xfffffffc00097812 */ /* 0x000fca00078ec0ff */
[----:B------:R-:W-:Y:S02]  /*0100*/  IMAD.IADD R9, R6, 0x1, -R9 ;  /* 0x0000000106097824 */ /* 0x000fe400078e0a09 */
[----:B------:R-:W3:Y:S02]  /*0110*/  LDG.E.64 R6, desc[UR4][R2.64] ;  /* 0x0000000402067981 */ /* 0x000ee4000c1e1b00 */
[----:B--2---:R-:W-:-:S06]  /*0120*/  IMAD.WIDE R4, R9, 0x4, R4 ;  /* 0x0000000409047825 */ /* 0x004fcc00078e0204 */
[----:B------:R-:W3:Y:S02]  /*0130*/  LDG.E.EL R4, desc[UR4][R4.64] ;  /* 0x0000000404047981 */ /* 0x000ee4000c2e1900 */
[--C-:B---3--:R-:W-:Y:S01]  /*0140*/  FADD R6, R6, R4.reuse ;  /* 0x0000000406067221 */ /* 0x108fe20000000000 */
[----:B------:R-:W-:-:S05]  /*0150*/  FADD R7, R7, R4 ;  /* 0x0000000407077221 */ /* 0x000fca0000000000 */
[----:B------:R-:W-:Y:S01]  /*0160*/  STG.E.64 desc[UR4][R2.64], R6 ;  /* 0x0000000602007986 */ /* 0x000fe2000c101b04 */
[----:B------:R-:W-:Y:S05]  /*0170*/  EXIT ;  /* 0x000000000000794d */ /* 0x000fea0003800000 */
.L_x_0:
[----:B------:R-:W-:-:S00]  /*0180*/  BRA `(.L_x_0) ;  /* 0xfffffffc00fc7947 */ /* 0x000fc0000383ffff */
[----:B------:R-:W-:-:S00]  /*0190*/  NOP ;  /* 0x0000000000007918 */ /* 0x000fc00000000000 */
        /* <DEDUP_REMOVED lines=14> */
.L_x_1:


//--------------------- .nv.constant0.triton_poi_fused_convolution_22 --------------------------
	.section	.nv.constant0.triton_poi_fused_convolution_22,"a",@progbits
	.sectionflags	@""
	.align	4
.nv.constant0.triton_poi_fused_convolution_22:
	.zero		548
